//
// Generated by NVIDIA NVVM Compiler
//
// Compiler Build ID: CL-36424714
// Cuda compilation tools, release 13.0, V13.0.88
// Based on NVVM 20.0.0
//

.version 9.0
.target sm_100
.address_size 64

	// .globl	_Z14jacobiGPUBasicPfS_S_S_ii

.visible .entry _Z14jacobiGPUBasicPfS_S_S_ii(
	.param .u64 .ptr .align 1 _Z14jacobiGPUBasicPfS_S_S_ii_param_0,
	.param .u64 .ptr .align 1 _Z14jacobiGPUBasicPfS_S_S_ii_param_1,
	.param .u64 .ptr .align 1 _Z14jacobiGPUBasicPfS_S_S_ii_param_2,
	.param .u64 .ptr .align 1 _Z14jacobiGPUBasicPfS_S_S_ii_param_3,
	.param .u32 _Z14jacobiGPUBasicPfS_S_S_ii_param_4,
	.param .u32 _Z14jacobiGPUBasicPfS_S_S_ii_param_5
)
{
	.reg .pred 	%p<25>;
	.reg .b32 	%r<43>;
	.reg .b32 	%f<146>;
	.reg .b64 	%rd<48>;

	ld.param.u64 	%rd17, [_Z14jacobiGPUBasicPfS_S_S_ii_param_0];
	ld.param.u64 	%rd19, [_Z14jacobiGPUBasicPfS_S_S_ii_param_1];
	ld.param.u64 	%rd20, [_Z14jacobiGPUBasicPfS_S_S_ii_param_2];
	ld.param.u64 	%rd18, [_Z14jacobiGPUBasicPfS_S_S_ii_param_3];
	ld.param.u32 	%r18, [_Z14jacobiGPUBasicPfS_S_S_ii_param_5];
	cvta.to.global.u64 	%rd1, %rd20;
	cvta.to.global.u64 	%rd2, %rd19;
	mov.u32 	%r1, %tid.x;
	setp.lt.s32 	%p1, %r18, 1;
	@%p1 bra 	$L__BB0_42;
	cvta.to.global.u64 	%rd21, %rd18;
	cvta.to.global.u64 	%rd22, %rd17;
	mul.lo.s32 	%r2, %r18, %r1;
	mul.wide.u32 	%rd23, %r1, 4;
	add.s64 	%rd3, %rd21, %rd23;
	add.s32 	%r20, %r2, %r1;
	mul.wide.u32 	%rd24, %r20, 4;
	add.s64 	%rd4, %rd2, %rd24;
	add.s64 	%rd5, %rd22, %rd23;
	and.b32  	%r3, %r18, 7;
	setp.lt.u32 	%p2, %r18, 8;
	mov.f32 	%f128, 0f00000000;
	mov.b32 	%r41, 0;
	@%p2 bra 	$L__BB0_20;
	and.b32  	%r41, %r18, 2147483640;
	neg.s32 	%r38, %r1;
	add.s64 	%rd47, %rd1, 16;
	mul.wide.u32 	%rd25, %r2, 4;
	add.s64 	%rd26, %rd25, %rd2;
	add.s64 	%rd46, %rd26, 16;
	mov.f32 	%f128, 0f00000000;
	mov.b32 	%r39, 0;
	mov.u32 	%r37, %r2;
$L__BB0_3:
	.pragma "nounroll";
	setp.eq.s32 	%p3, %r38, 0;
	@%p3 bra 	$L__BB0_5;
	mul.wide.u32 	%rd27, %r37, 4;
	add.s64 	%rd28, %rd2, %rd27;
	ld.global.f32 	%f37, [%rd28];
	ld.global.f32 	%f38, [%rd47+-16];
	fma.rn.f32 	%f128, %f37, %f38, %f128;
$L__BB0_5:
	ld.global.f32 	%f39, [%rd3];
	sub.f32 	%f40, %f39, %f128;
	ld.global.f32 	%f41, [%rd4];
	div.rn.f32 	%f42, %f40, %f41;
	st.global.f32 	[%rd5], %f42;
	add.s32 	%r22, %r39, 1;
	setp.eq.s32 	%p4, %r1, %r22;
	@%p4 bra 	$L__BB0_7;
	ld.global.f32 	%f43, [%rd46+-12];
	ld.global.f32 	%f44, [%rd47+-12];
	fma.rn.f32 	%f128, %f43, %f44, %f128;
$L__BB0_7:
	ld.global.f32 	%f45, [%rd3];
	sub.f32 	%f46, %f45, %f128;
	ld.global.f32 	%f47, [%rd4];
	div.rn.f32 	%f48, %f46, %f47;
	st.global.f32 	[%rd5], %f48;
	add.s32 	%r23, %r39, 2;
	setp.eq.s32 	%p5, %r1, %r23;
	@%p5 bra 	$L__BB0_9;
	ld.global.f32 	%f49, [%rd46+-8];
	ld.global.f32 	%f50, [%rd47+-8];
	fma.rn.f32 	%f128, %f49, %f50, %f128;
$L__BB0_9:
	ld.global.f32 	%f51, [%rd3];
	sub.f32 	%f52, %f51, %f128;
	ld.global.f32 	%f53, [%rd4];
	div.rn.f32 	%f54, %f52, %f53;
	st.global.f32 	[%rd5], %f54;
	add.s32 	%r24, %r39, 3;
	setp.eq.s32 	%p6, %r1, %r24;
	@%p6 bra 	$L__BB0_11;
	ld.global.f32 	%f55, [%rd46+-4];
	ld.global.f32 	%f56, [%rd47+-4];
	fma.rn.f32 	%f128, %f55, %f56, %f128;
$L__BB0_11:
	ld.global.f32 	%f57, [%rd3];
	sub.f32 	%f58, %f57, %f128;
	ld.global.f32 	%f59, [%rd4];
	div.rn.f32 	%f60, %f58, %f59;
	st.global.f32 	[%rd5], %f60;
	add.s32 	%r25, %r39, 4;
	setp.eq.s32 	%p7, %r1, %r25;
	@%p7 bra 	$L__BB0_13;
	ld.global.f32 	%f61, [%rd46];
	ld.global.f32 	%f62, [%rd47];
	fma.rn.f32 	%f128, %f61, %f62, %f128;
$L__BB0_13:
	ld.global.f32 	%f63, [%rd3];
	sub.f32 	%f64, %f63, %f128;
	ld.global.f32 	%f65, [%rd4];
	div.rn.f32 	%f66, %f64, %f65;
	st.global.f32 	[%rd5], %f66;
	add.s32 	%r26, %r39, 5;
	setp.eq.s32 	%p8, %r1, %r26;
	@%p8 bra 	$L__BB0_15;
	ld.global.f32 	%f67, [%rd46+4];
	ld.global.f32 	%f68, [%rd47+4];
	fma.rn.f32 	%f128, %f67, %f68, %f128;
$L__BB0_15:
	ld.global.f32 	%f69, [%rd3];
	sub.f32 	%f70, %f69, %f128;
	ld.global.f32 	%f71, [%rd4];
	div.rn.f32 	%f72, %f70, %f71;
	st.global.f32 	[%rd5], %f72;
	add.s32 	%r27, %r39, 6;
	setp.eq.s32 	%p9, %r1, %r27;
	@%p9 bra 	$L__BB0_17;
	ld.global.f32 	%f73, [%rd46+8];
	ld.global.f32 	%f74, [%rd47+8];
	fma.rn.f32 	%f128, %f73, %f74, %f128;
$L__BB0_17:
	ld.global.f32 	%f75, [%rd3];
	sub.f32 	%f76, %f75, %f128;
	ld.global.f32 	%f77, [%rd4];
	div.rn.f32 	%f78, %f76, %f77;
	st.global.f32 	[%rd5], %f78;
	add.s32 	%r28, %r39, 7;
	setp.eq.s32 	%p10, %r1, %r28;
	@%p10 bra 	$L__BB0_19;
	ld.global.f32 	%f79, [%rd46+12];
	ld.global.f32 	%f80, [%rd47+12];
	fma.rn.f32 	%f128, %f79, %f80, %f128;
$L__BB0_19:
	ld.global.f32 	%f81, [%rd3];
	sub.f32 	%f82, %f81, %f128;
	ld.global.f32 	%f83, [%rd4];
	div.rn.f32 	%f84, %f82, %f83;
	st.global.f32 	[%rd5], %f84;
	add.s32 	%r39, %r39, 8;
	add.s32 	%r38, %r38, 8;
	add.s32 	%r37, %r37, 8;
	add.s64 	%rd47, %rd47, 32;
	add.s64 	%rd46, %rd46, 32;
	setp.ne.s32 	%p11, %r39, %r41;
	@%p11 bra 	$L__BB0_3;
$L__BB0_20:
	setp.eq.s32 	%p12, %r3, 0;
	@%p12 bra 	$L__BB0_42;
	and.b32  	%r13, %r18, 3;
	setp.lt.u32 	%p13, %r3, 4;
	@%p13 bra 	$L__BB0_31;
	setp.eq.s32 	%p14, %r1, %r41;
	cvt.u64.u32 	%rd12, %r41;
	mul.wide.u32 	%rd29, %r41, 4;
	add.s64 	%rd13, %rd1, %rd29;
	@%p14 bra 	$L__BB0_24;
	add.s32 	%r29, %r41, %r2;
	mul.wide.u32 	%rd30, %r29, 4;
	add.s64 	%rd31, %rd2, %rd30;
	ld.global.f32 	%f85, [%rd31];
	ld.global.f32 	%f86, [%rd13];
	fma.rn.f32 	%f128, %f85, %f86, %f128;
$L__BB0_24:
	ld.global.f32 	%f87, [%rd3];
	sub.f32 	%f88, %f87, %f128;
	ld.global.f32 	%f89, [%rd4];
	div.rn.f32 	%f90, %f88, %f89;
	st.global.f32 	[%rd5], %f90;
	add.s32 	%r30, %r41, 1;
	setp.eq.s32 	%p15, %r1, %r30;
	cvt.u64.u32 	%rd32, %r2;
	add.s64 	%rd33, %rd12, %rd32;
	shl.b64 	%rd34, %rd33, 2;
	add.s64 	%rd14, %rd2, %rd34;
	@%p15 bra 	$L__BB0_26;
	ld.global.f32 	%f91, [%rd14+4];
	ld.global.f32 	%f92, [%rd13+4];
	fma.rn.f32 	%f128, %f91, %f92, %f128;
$L__BB0_26:
	ld.global.f32 	%f93, [%rd3];
	sub.f32 	%f94, %f93, %f128;
	ld.global.f32 	%f95, [%rd4];
	div.rn.f32 	%f96, %f94, %f95;
	st.global.f32 	[%rd5], %f96;
	add.s32 	%r31, %r41, 2;
	setp.eq.s32 	%p16, %r1, %r31;
	@%p16 bra 	$L__BB0_28;
	ld.global.f32 	%f97, [%rd14+8];
	ld.global.f32 	%f98, [%rd13+8];
	fma.rn.f32 	%f128, %f97, %f98, %f128;
$L__BB0_28:
	ld.global.f32 	%f99, [%rd3];
	sub.f32 	%f100, %f99, %f128;
	ld.global.f32 	%f101, [%rd4];
	div.rn.f32 	%f102, %f100, %f101;
	st.global.f32 	[%rd5], %f102;
	add.s32 	%r32, %r41, 3;
	setp.eq.s32 	%p17, %r1, %r32;
	@%p17 bra 	$L__BB0_30;
	ld.global.f32 	%f103, [%rd14+12];
	ld.global.f32 	%f104, [%rd13+12];
	fma.rn.f32 	%f128, %f103, %f104, %f128;
$L__BB0_30:
	ld.global.f32 	%f105, [%rd3];
	sub.f32 	%f106, %f105, %f128;
	ld.global.f32 	%f107, [%rd4];
	div.rn.f32 	%f108, %f106, %f107;
	st.global.f32 	[%rd5], %f108;
	add.s32 	%r41, %r41, 4;
$L__BB0_31:
	setp.eq.s32 	%p18, %r13, 0;
	@%p18 bra 	$L__BB0_42;
	setp.eq.s32 	%p19, %r13, 1;
	@%p19 bra 	$L__BB0_38;
	setp.eq.s32 	%p20, %r1, %r41;
	cvt.u64.u32 	%rd15, %r41;
	mul.wide.u32 	%rd35, %r41, 4;
	add.s64 	%rd16, %rd1, %rd35;
	@%p20 bra 	$L__BB0_35;
	add.s32 	%r33, %r41, %r2;
	mul.wide.u32 	%rd36, %r33, 4;
	add.s64 	%rd37, %rd2, %rd36;
	ld.global.f32 	%f109, [%rd37];
	ld.global.f32 	%f110, [%rd16];
	fma.rn.f32 	%f128, %f109, %f110, %f128;
$L__BB0_35:
	ld.global.f32 	%f111, [%rd3];
	sub.f32 	%f112, %f111, %f128;
	ld.global.f32 	%f113, [%rd4];
	div.rn.f32 	%f114, %f112, %f113;
	st.global.f32 	[%rd5], %f114;
	add.s32 	%r34, %r41, 1;
	setp.eq.s32 	%p21, %r1, %r34;
	@%p21 bra 	$L__BB0_37;
	cvt.u64.u32 	%rd38, %r2;
	add.s64 	%rd39, %rd15, %rd38;
	shl.b64 	%rd40, %rd39, 2;
	add.s64 	%rd41, %rd2, %rd40;
	ld.global.f32 	%f115, [%rd41+4];
	ld.global.f32 	%f116, [%rd16+4];
	fma.rn.f32 	%f128, %f115, %f116, %f128;
$L__BB0_37:
	ld.global.f32 	%f117, [%rd3];
	sub.f32 	%f118, %f117, %f128;
	ld.global.f32 	%f119, [%rd4];
	div.rn.f32 	%f120, %f118, %f119;
	st.global.f32 	[%rd5], %f120;
	add.s32 	%r41, %r41, 2;
$L__BB0_38:
	and.b32  	%r35, %r18, 1;
	setp.eq.b32 	%p22, %r35, 1;
	not.pred 	%p23, %p22;
	@%p23 bra 	$L__BB0_42;
	setp.eq.s32 	%p24, %r1, %r41;
	@%p24 bra 	$L__BB0_41;
	add.s32 	%r36, %r41, %r2;
	mul.wide.u32 	%rd42, %r36, 4;
	add.s64 	%rd43, %rd2, %rd42;
	ld.global.f32 	%f121, [%rd43];
	mul.wide.u32 	%rd44, %r41, 4;
	add.s64 	%rd45, %rd1, %rd44;
	ld.global.f32 	%f122, [%rd45];
	fma.rn.f32 	%f128, %f121, %f122, %f128;
$L__BB0_41:
	ld.global.f32 	%f123, [%rd3];
	sub.f32 	%f124, %f123, %f128;
	ld.global.f32 	%f125, [%rd4];
	div.rn.f32 	%f126, %f124, %f125;
	st.global.f32 	[%rd5], %f126;
$L__BB0_42:
	bar.sync 	0;
	ret;

}


// ===== COMPILED SASS (sm_100) =====

	.target	sm_100

	.elftype	@"ET_EXEC"


//--------------------- .note.nv.tkinfo           --------------------------
	.section	.note.nv.tkinfo,"",@"SHT_NOTE"
	.sectionflags	@"SHF_NOTE_NV_TKINFO"
	.tkinfo
        /*0018*/ 	.word	0x00000002
        /*0030*/ 	.string	""
        /*0030*/ 	.string	"ptxas"
        /*0030*/ 	.string	"Cuda compilation tools, release 13.0, V13.0.88"
        /*0030*/ 	.string	"Build cuda_13.0.r13.0/compiler.36424714_0"
        /*0030*/ 	.string	"-arch sm_100 -m 64 "



//--------------------- .note.nv.cuinfo           --------------------------
	.section	.note.nv.cuinfo,"",@"SHT_NOTE"
	.sectionflags	@"SHF_NOTE_NV_CUINFO"
        /*0018*/ 	.short	0x0002
        /*001a*/ 	.short	0x0064
        /*001c*/ 	.short	0x0082
	.zero		2


//--------------------- .nv.info                  --------------------------
	.section	.nv.info,"",@"SHT_CUDA_INFO"
	.align	4


	//----- nvinfo : EIATTR_REGCOUNT
	.align		4
        /*0000*/ 	.byte	0x04, 0x2f
        /*0002*/ 	.short	(.L_1 - .L_0)
	.align		4
.L_0:
        /*0004*/ 	.word	index@(_Z14jacobiGPUBasicPfS_S_S_ii)
        /*0008*/ 	.word	0x0000001d


	//----- nvinfo : EIATTR_FRAME_SIZE
	.align		4
.L_1:
        /*000c*/ 	.byte	0x04, 0x11
        /*000e*/ 	.short	(.L_3 - .L_2)
	.align		4
.L_2:
        /*0010*/ 	.word	index@($__internal_0_$__cuda_sm3x_div_rn_noftz_f32_slowpath)
        /*0014*/ 	.word	0x00000000


	//----- nvinfo : EIATTR_FRAME_SIZE
	.align		4
.L_3:
        /*0018*/ 	.byte	0x04, 0x11
        /*001a*/ 	.short	(.L_5 - .L_4)
	.align		4
.L_4:
        /*001c*/ 	.word	index@(_Z14jacobiGPUBasicPfS_S_S_ii)
        /*0020*/ 	.word	0x00000000


	//----- nvinfo : EIATTR_MIN_STACK_SIZE
	.align		4
.L_5:
        /*0024*/ 	.byte	0x04, 0x12
        /*0026*/ 	.short	(.L_7 - .L_6)
	.align		4
.L_6:
        /*0028*/ 	.word	index@(_Z14jacobiGPUBasicPfS_S_S_ii)
        /*002c*/ 	.word	0x00000000
.L_7:


//--------------------- .nv.compat                --------------------------
	.section	.nv.compat,"",@"SHT_CUDA_COMPAT_INFO"
	.align	4
        /*0000*/ 	.byte	0x02, 0x09, 0x00, 0x00, 0x02, 0x02, 0x01, 0x00, 0x02, 0x05, 0x05, 0x00, 0x03, 0x07, 0x01, 0x01
        /*0010*/ 	.byte	0x02, 0x03, 0x00, 0x00, 0x02, 0x06, 0x01, 0x00, 0x04, 0x0b, 0x08, 0x00, 0x01, 0x00, 0x00, 0x00
        /*0020*/ 	.byte	0x00, 0x00, 0x00, 0x00


//--------------------- .nv.info._Z14jacobiGPUBasicPfS_S_S_ii --------------------------
	.section	.nv.info._Z14jacobiGPUBasicPfS_S_S_ii,"",@"SHT_CUDA_INFO"
	.sectionflags	@""
	.align	4


	//----- nvinfo : EIATTR_CUDA_API_VERSION
	.align		4
        /*0000*/ 	.byte	0x04, 0x37
        /*0002*/ 	.short	(.L_9 - .L_8)
.L_8:
        /*0004*/ 	.word	0x00000082


	//----- nvinfo : EIATTR_KPARAM_INFO
	.align		4
.L_9:
        /*0008*/ 	.byte	0x04, 0x17
        /*000a*/ 	.short	(.L_11 - .L_10)
.L_10:
        /*000c*/ 	.word	0x00000000
        /*0010*/ 	.short	0x0005
        /*0012*/ 	.short	0x0024
        /*0014*/ 	.byte	0x00, 0xf0, 0x11, 0x00


	//----- nvinfo : EIATTR_KPARAM_INFO
	.align		4
.L_11:
        /*0018*/ 	.byte	0x04, 0x17
        /*001a*/ 	.short	(.L_13 - .L_12)
.L_12:
        /*001c*/ 	.word	0x00000000
        /*0020*/ 	.short	0x0004
        /*0022*/ 	.short	0x0020
        /*0024*/ 	.byte	0x00, 0xf0, 0x11, 0x00


	//----- nvinfo : EIATTR_KPARAM_INFO
	.align		4
.L_13:
        /*0028*/ 	.byte	0x04, 0x17
        /*002a*/ 	.short	(.L_15 - .L_14)
.L_14:
        /*002c*/ 	.word	0x00000000
        /*0030*/ 	.short	0x0003
        /*0032*/ 	.short	0x0018
        /*0034*/ 	.byte	0x00, 0xf5, 0x21, 0x00


	//----- nvinfo : EIATTR_KPARAM_INFO
	.align		4
.L_15:
        /*0038*/ 	.byte	0x04, 0x17
        /*003a*/ 	.short	(.L_17 - .L_16)
.L_16:
        /*003c*/ 	.word	0x00000000
        /*0040*/ 	.short	0x0002
        /*0042*/ 	.short	0x0010
        /*0044*/ 	.byte	0x00, 0xf5, 0x21, 0x00


	//----- nvinfo : EIATTR_KPARAM_INFO
	.align		4
.L_17:
        /*0048*/ 	.byte	0x04, 0x17
        /*004a*/ 	.short	(.L_19 - .L_18)
.L_18:
        /*004c*/ 	.word	0x00000000
        /*0050*/ 	.short	0x0001
        /*0052*/ 	.short	0x0008
        /*0054*/ 	.byte	0x00, 0xf5, 0x21, 0x00


	//----- nvinfo : EIATTR_KPARAM_INFO
	.align		4
.L_19:
        /*0058*/ 	.byte	0x04, 0x17
        /*005a*/ 	.short	(.L_21 - .L_20)
.L_20:
        /*005c*/ 	.word	0x00000000
        /*0060*/ 	.short	0x0000
        /*0062*/ 	.short	0x0000
        /*0064*/ 	.byte	0x00, 0xf5, 0x21, 0x00


	//----- nvinfo : EIATTR_SPARSE_MMA_MASK
	.align		4
.L_21:
        /*0068*/ 	.byte	0x03, 0x50
        /*006a*/ 	.short	0x0000


	//----- nvinfo : EIATTR_MAXREG_COUNT
	.align		4
        /*006c*/ 	.byte	0x03, 0x1b
        /*006e*/ 	.short	0x00ff


	//----- nvinfo : EIATTR_NUM_BARRIERS
	.align		4
        /*0070*/ 	.byte	0x02, 0x4c
        /*0072*/ 	.byte	0x01
	.zero		1


	//----- nvinfo : EIATTR_MERCURY_ISA_VERSION
	.align		4
        /*0074*/ 	.byte	0x03, 0x5f
        /*0076*/ 	.short	0x0101


	//----- nvinfo : EIATTR_VRC_CTA_INIT_COUNT
	.align		4
        /*0078*/ 	.byte	0x02, 0x4a
	.zero		1
	.zero		1


	//----- nvinfo : EIATTR_EXIT_INSTR_OFFSETS
	.align		4
        /*007c*/ 	.byte	0x04, 0x1c
        /*007e*/ 	.short	(.L_23 - .L_22)


	//   ....[0]....
.L_22:
        /*0080*/ 	.word	0x00001a40


	//----- nvinfo : EIATTR_CRS_STACK_SIZE
	.align		4
.L_23:
        /*0084*/ 	.byte	0x04, 0x1e
        /*0086*/ 	.short	(.L_25 - .L_24)
.L_24:
        /*0088*/ 	.word	0x00000000


	//----- nvinfo : EIATTR_CBANK_PARAM_SIZE
	.align		4
.L_25:
        /*008c*/ 	.byte	0x03, 0x19
        /*008e*/ 	.short	0x0028


	//----- nvinfo : EIATTR_PARAM_CBANK
	.align		4
        /*0090*/ 	.byte	0x04, 0x0a
        /*0092*/ 	.short	(.L_27 - .L_26)
	.align		4
.L_26:
        /*0094*/ 	.word	index@(.nv.constant0._Z14jacobiGPUBasicPfS_S_S_ii)
        /*0098*/ 	.short	0x0380
        /*009a*/ 	.short	0x0028


	//----- nvinfo : EIATTR_SW_WAR
	.align		4
.L_27:
        /*009c*/ 	.byte	0x04, 0x36
        /*009e*/ 	.short	(.L_29 - .L_28)
.L_28:
        /*00a0*/ 	.word	0x00000008
.L_29:


//--------------------- .nv.callgraph             --------------------------
	.section	.nv.callgraph,"",@"SHT_CUDA_CALLGRAPH"
	.align	4
	.sectionentsize	8
	.align		4
        /*0000*/ 	.word	0x00000000
	.align		4
        /*0004*/ 	.word	0xffffffff
	.align		4
        /*0008*/ 	.word	0x00000000
	.align		4
        /*000c*/ 	.word	0xfffffffe
	.align		4
        /*0010*/ 	.word	0x00000000
	.align		4
        /*0014*/ 	.word	0xfffffffd
	.align		4
        /*0018*/ 	.word	0x00000000
	.align		4
        /*001c*/ 	.word	0xfffffffc


//--------------------- .text._Z14jacobiGPUBasicPfS_S_S_ii --------------------------
	.section	.text._Z14jacobiGPUBasicPfS_S_S_ii,"ax",@progbits
	.align	128
        .global         _Z14jacobiGPUBasicPfS_S_S_ii
        .type           _Z14jacobiGPUBasicPfS_S_S_ii,@function
        .size           _Z14jacobiGPUBasicPfS_S_S_ii,(.L_x_47 - _Z14jacobiGPUBasicPfS_S_S_ii)
        .other          _Z14jacobiGPUBasicPfS_S_S_ii,@"STO_CUDA_ENTRY STV_DEFAULT"
_Z14jacobiGPUBasicPfS_S_S_ii:
.text._Z14jacobiGPUBasicPfS_S_S_ii:
[----:B------:R-:W-:Y:S01]  /*0000*/  LDC R1, c[0x0][0x37c] ;  /* 0x0000df00ff017b82 */ /* 0x000fe20000000800 */
[----:B------:R-:W0:Y:S02]  /*0010*/  LDCU UR4, c[0x0][0x3a4] ;  /* 0x00007480ff0477ac */ /* 0x000e240008000800 */
[----:B0-----:R-:W-:-:S09]  /*0020*/  UISETP.GE.AND UP0, UPT, UR4, 0x1, UPT ;  /* 0x000000010400788c */ /* 0x001fd2000bf06270 */
[----:B------:R-:W-:Y:S05]  /*0030*/  BRA.U !UP0, `(.L_x_0) ;  /* 0x00000019087c7547 */ /* 0x000fea000b800000 */
[----:B------:R-:W0:Y:S01]  /*0040*/  S2R R7, SR_TID.X ;  /* 0x0000000000077919 */ /* 0x000e220000002100 */
[----:B------:R-:W1:Y:S01]  /*0050*/  LDC.64 R14, c[0x0][0x398] ;  /* 0x0000e600ff0e7b82 */ /* 0x000e620000000a00 */
[----:B------:R-:W-:Y:S01]  /*0060*/  UISETP.GE.U32.AND UP0, UPT, UR4, 0x8, UPT ;  /* 0x000000080400788c */ /* 0x000fe2000bf06070 */
[----:B------:R-:W-:Y:S01]  /*0070*/  HFMA2 R4, -RZ, RZ, 0, 0 ;  /* 0x00000000ff047431 */ /* 0x000fe200000001ff */
[----:B------:R-:W-:Y:S01]  /*0080*/  MOV R2, RZ ;  /* 0x000000ff00027202 */ /* 0x000fe20000000f00 */
[----:B------:R-:W2:Y:S04]  /*0090*/  LDCU.64 UR10, c[0x0][0x358] ;  /* 0x00006b00ff0a77ac */ /* 0x000ea80008000a00 */
[----:B------:R-:W3:Y:S01]  /*00a0*/  LDC.64 R12, c[0x0][0x380] ;  /* 0x0000e000ff0c7b82 */ /* 0x000ee20000000a00 */
[----:B------:R-:W-:-:S07]  /*00b0*/  ULOP3.LUT UR8, UR4, 0x7, URZ, 0xc0, !UPT ;  /* 0x0000000704087892 */ /* 0x000fce000f8ec0ff */
[----:B------:R-:W4:Y:S01]  /*00c0*/  LDC.64 R8, c[0x0][0x388] ;  /* 0x0000e200ff087b82 */ /* 0x000f220000000a00 */
[C---:B0-----:R-:W-:Y:S02]  /*00d0*/  IMAD R5, R7.reuse, UR4, RZ ;  /* 0x0000000407057c24 */ /* 0x041fe4000f8e02ff */
[----:B-1----:R-:W-:-:S03]  /*00e0*/  IMAD.WIDE.U32 R14, R7, 0x4, R14 ;  /* 0x00000004070e7825 */ /* 0x002fc600078e000e */
[----:B------:R-:W-:Y:S01]  /*00f0*/  IADD3 R11, PT, PT, R5, R7, RZ ;  /* 0x00000007050b7210 */ /* 0x000fe20007ffe0ff */
[----:B---3--:R-:W-:-:S04]  /*0100*/  IMAD.WIDE.U32 R12, R7, 0x4, R12 ;  /* 0x00000004070c7825 */ /* 0x008fc800078e000c */
[----:B----4-:R-:W-:Y:S01]  /*0110*/  IMAD.WIDE.U32 R10, R11, 0x4, R8 ;  /* 0x000000040b0a7825 */ /* 0x010fe200078e0008 */
[----:B--2---:R-:W-:Y:S06]  /*0120*/  BRA.U !UP0, `(.L_x_1) ;  /* 0x0000000d08387547 */ /* 0x004fec000b800000 */
[----:B------:R-:W0:Y:S01]  /*0130*/  LDCU.64 UR6, c[0x0][0x390] ;  /* 0x00007200ff0677ac */ /* 0x000e220008000a00 */
[----:B------:R-:W-:Y:S01]  /*0140*/  IMAD.WIDE.U32 R2, R5, 0x4, R8 ;  /* 0x0000000405027825 */ /* 0x000fe200078e0008 */
[----:B------:R-:W-:Y:S01]  /*0150*/  IADD3 R23, PT, PT, -R7, RZ, RZ ;  /* 0x000000ff07177210 */ /* 0x000fe20007ffe1ff */
[----:B------:R-:W-:Y:S02]  /*0160*/  ULOP3.LUT UR4, UR4, 0x7ffffff8, URZ, 0xc0, !UPT ;  /* 0x7ffffff804047892 */ /* 0x000fe4000f8ec0ff */
[----:B------:R-:W-:Y:S01]  /*0170*/  IMAD.MOV.U32 R4, RZ, RZ, RZ ;  /* 0x000000ffff047224 */ /* 0x000fe200078e00ff */
[----:B------:R-:W-:Y:S02]  /*0180*/  IADD3 R16, P0, PT, R2, 0x10, RZ ;  /* 0x0000001002107810 */ /* 0x000fe40007f1e0ff */
[----:B------:R-:W-:Y:S02]  /*0190*/  MOV R24, R5 ;  /* 0x0000000500187202 */ /* 0x000fe40000000f00 */
[----:B------:R-:W-:-:S02]  /*01a0*/  IADD3.X R17, PT, PT, RZ, R3, RZ, P0, !PT ;  /* 0x00000003ff117210 */ /* 0x000fc400007fe4ff */
[----:B------:R-:W-:Y:S01]  /*01b0*/  MOV R2, UR4 ;  /* 0x0000000400027c02 */ /* 0x000fe20008000f00 */
[----:B------:R-:W-:Y:S01]  /*01c0*/  UMOV UR4, URZ ;  /* 0x000000ff00047c82 */ /* 0x000fe20008000000 */
[----:B0-----:R-:W-:-:S04]  /*01d0*/  UIADD3 UR5, UP0, UPT, UR6, 0x10, URZ ;  /* 0x0000001006057890 */ /* 0x001fc8000ff1e0ff */
[----:B------:R-:W-:Y:S02]  /*01e0*/  UIADD3.X UR6, UPT, UPT, URZ, UR7, URZ, UP0, !UPT ;  /* 0x00000007ff067290 */ /* 0x000fe400087fe4ff */
[----:B------:R-:W-:-:S04]  /*01f0*/  MOV R18, UR5 ;  /* 0x0000000500127c02 */ /* 0x000fc80008000f00 */
[----:B------:R-:W-:-:S07]  /*0200*/  MOV R19, UR6 ;  /* 0x0000000600137c02 */ /* 0x000fce0008000f00 */
.L_x_18:
[----:B------:R-:W-:Y:S01]  /*0210*/  ISETP.NE.AND P0, PT, R23, RZ, PT ;  /* 0x000000ff1700720c */ /* 0x000fe20003f05270 */
[----:B------:R-:W2:Y:S04]  /*0220*/  LDG.E R0, desc[UR10][R10.64] ;  /* 0x0000000a0a007981 */ /* 0x000ea8000c1e1900 */
[----:B------:R-:W3:Y:S08]  /*0230*/  LDG.E R21, desc[UR10][R14.64] ;  /* 0x0000000a0e157981 */ /* 0x000ef0000c1e1900 */
[----:B------:R-:W0:Y:S01]  /*0240*/  @P0 LDC.64 R8, c[0x0][0x388] ;  /* 0x0000e200ff080b82 */ /* 0x000e220000000a00 */
[----:B------:R-:W4:Y:S01]  /*0250*/  @P0 LDG.E R3, desc[UR10][R18.64+-0x10] ;  /* 0xfffff00a12030981 */ /* 0x000f22000c1e1900 */
[----:B0-----:R-:W-:-:S06]  /*0260*/  @P0 IMAD.WIDE.U32 R8, R24, 0x4, R8 ;  /* 0x0000000418080825 */ /* 0x001fcc00078e0008 */
[----:B------:R-:W4:Y:S01]  /*0270*/  @P0 LDG.E R9, desc[UR10][R8.64] ;  /* 0x0000000a08090981 */ /* 0x000f22000c1e1900 */
[----:B------:R-:W-:Y:S01]  /*0280*/  BSSY.RECONVERGENT B2, `(.L_x_2) ;  /* 0x000000d000027945 */ /* 0x000fe20003800200 */
[----:B--2---:R-:W0:Y:S02]  /*0290*/  MUFU.RCP R25, R0 ;  /* 0x0000000000197308 */ /* 0x004e240000001000 */
[----:B0-----:R-:W-:-:S04]  /*02a0*/  FFMA R6, -R0, R25, 1 ;  /* 0x3f80000000067423 */ /* 0x001fc80000000119 */
[----:B------:R-:W-:Y:S01]  /*02b0*/  FFMA R6, R25, R6, R25 ;  /* 0x0000000619067223 */ /* 0x000fe20000000019 */
[----:B----4-:R-:W-:-:S04]  /*02c0*/  @P0 FFMA R4, R9, R3, R4 ;  /* 0x0000000309040223 */ /* 0x010fc80000000004 */
[----:B---3--:R-:W-:-:S04]  /*02d0*/  FADD R3, -R4, R21 ;  /* 0x0000001504037221 */ /* 0x008fc80000000100 */
[----:B------:R-:W0:Y:S01]  /*02e0*/  FCHK P0, R3, R0 ;  /* 0x0000000003007302 */ /* 0x000e220000000000 */
[----:B------:R-:W-:-:S04]  /*02f0*/  FFMA R21, R3, R6, RZ ;  /* 0x0000000603157223 */ /* 0x000fc800000000ff */
[----:B------:R-:W-:-:S04]  /*0300*/  FFMA R20, -R0, R21, R3 ;  /* 0x0000001500147223 */ /* 0x000fc80000000103 */
[----:B------:R-:W-:Y:S01]  /*0310*/  FFMA R21, R6, R20, R21 ;  /* 0x0000001406157223 */ /* 0x000fe20000000015 */
[----:B0-----:R-:W-:Y:S06]  /*0320*/  @!P0 BRA `(.L_x_3) ;  /* 0x0000000000088947 */ /* 0x001fec0003800000 */
[----:B------:R-:W-:-:S07]  /*0330*/  MOV R6, 0x350 ;  /* 0x0000035000067802 */ /* 0x000fce0000000f00 */
[----:B------:R-:W-:Y:S05]  /*0340*/  CALL.REL.NOINC `($__internal_0_$__cuda_sm3x_div_rn_noftz_f32_slowpath) ;  /* 0x0000001400c07944 */ /* 0x000fea0003c00000 */
.L_x_3:
[----:B------:R-:W-:Y:S05]  /*0350*/  BSYNC.RECONVERGENT B2 ;  /* 0x0000000000027941 */ /* 0x000fea0003800200 */
.L_x_2:
[----:B------:R-:W-:Y:S01]  /*0360*/  UIADD3 UR5, UPT, UPT, UR4, 0x1, URZ ;  /* 0x0000000104057890 */ /* 0x000fe2000fffe0ff */
[----:B------:R0:W-:Y:S04]  /*0370*/  STG.E desc[UR10][R12.64], R21 ;  /* 0x000000150c007986 */ /* 0x0001e8000c10190a */
[----:B------:R-:W2:Y:S01]  /*0380*/  LDG.E R6, desc[UR10][R10.64] ;  /* 0x0000000a0a067981 */ /* 0x000ea2000c1e1900 */
[----:B------:R-:W-:-:S03]  /*0390*/  ISETP.NE.AND P0, PT, R7, UR5, PT ;  /* 0x0000000507007c0c */ /* 0x000fc6000bf05270 */
[----:B------:R-:W3:Y:S10]  /*03a0*/  LDG.E R9, desc[UR10][R14.64] ;  /* 0x0000000a0e097981 */ /* 0x000ef4000c1e1900 */
[----:B------:R-:W4:Y:S04]  /*03b0*/  @P0 LDG.E R3, desc[UR10][R16.64+-0xc] ;  /* 0xfffff40a10030981 */ /* 0x000f28000c1e1900 */
[----:B------:R-:W4:Y:S01]  /*03c0*/  @P0 LDG.E R0, desc[UR10][R18.64+-0xc] ;  /* 0xfffff40a12000981 */ /* 0x000f22000c1e1900 */
[----:B------:R-:W-:Y:S01]  /*03d0*/  BSSY.RECONVERGENT B2, `(.L_x_4) ;  /* 0x000000f000027945 */ /* 0x000fe20003800200 */
[----:B--2---:R-:W1:Y:S01]  /*03e0*/  MUFU.RCP R25, R6 ;  /* 0x0000000600197308 */ /* 0x004e620000001000 */
[----:B----4-:R-:W-:-:S04]  /*03f0*/  @P0 FFMA R4, R3, R0, R4 ;  /* 0x0000000003040223 */ /* 0x010fc80000000004 */
[----:B---3--:R-:W-:Y:S01]  /*0400*/  FADD R3, -R4, R9 ;  /* 0x0000000904037221 */ /* 0x008fe20000000100 */
[----:B-1----:R-:W-:-:S03]  /*0410*/  FFMA R0, -R6, R25, 1 ;  /* 0x3f80000006007423 */ /* 0x002fc60000000119 */
[----:B------:R-:W1:Y:S01]  /*0420*/  FCHK P0, R3, R6 ;  /* 0x0000000603007302 */ /* 0x000e620000000000 */
[----:B------:R-:W-:-:S04]  /*0430*/  FFMA R0, R25, R0, R25 ;  /* 0x0000000019007223 */ /* 0x000fc80000000019 */
[----:B------:R-:W-:-:S04]  /*0440*/  FFMA R9, R3, R0, RZ ;  /* 0x0000000003097223 */ /* 0x000fc800000000ff */
[----:B------:R-:W-:-:S04]  /*0450*/  FFMA R8, -R6, R9, R3 ;  /* 0x0000000906087223 */ /* 0x000fc80000000103 */
[----:B------:R-:W-:Y:S01]  /*0460*/  FFMA R9, R0, R8, R9 ;  /* 0x0000000800097223 */ /* 0x000fe20000000009 */
[----:B01----:R-:W-:Y:S06]  /*0470*/  @!P0 BRA `(.L_x_5) ;  /* 0x0000000000108947 */ /* 0x003fec0003800000 */
[----:B------:R-:W-:Y:S01]  /*0480*/  IMAD.MOV.U32 R0, RZ, RZ, R6 ;  /* 0x000000ffff007224 */ /* 0x000fe200078e0006 */
[----:B------:R-:W-:-:S07]  /*0490*/  MOV R6, 0x4b0 ;  /* 0x000004b000067802 */ /* 0x000fce0000000f00 */
[----:B------:R-:W-:Y:S05]  /*04a0*/  CALL.REL.NOINC `($__internal_0_$__cuda_sm3x_div_rn_noftz_f32_slowpath) ;  /* 0x0000001400687944 */ /* 0x000fea0003c00000 */
[----:B------:R-:W-:-:S07]  /*04b0*/  MOV R9, R21 ;  /* 0x0000001500097202 */ /* 0x000fce0000000f00 */
.L_x_5:
[----:B------:R-:W-:Y:S05]  /*04c0*/  BSYNC.RECONVERGENT B2 ;  /* 0x0000000000027941 */ /* 0x000fea0003800200 */
.L_x_4:
        /* <DEDUP_REMOVED lines=14> */
[----:B0-----:R-:W-:-:S04]  /*05b0*/  FFMA R9, R3, R0, RZ ;  /* 0x0000000003097223 */ /* 0x001fc800000000ff */
[----:B------:R-:W-:-:S04]  /*05c0*/  FFMA R8, -R6, R9, R3 ;  /* 0x0000000906087223 */ /* 0x000fc80000000103 */
[----:B------:R-:W-:Y:S01]  /*05d0*/  FFMA R9, R0, R8, R9 ;  /* 0x0000000800097223 */ /* 0x000fe20000000009 */
[----:B-1----:R-:W-:Y:S06]  /*05e0*/  @!P0 BRA `(.L_x_7) ;  /* 0x0000000000108947 */ /* 0x002fec0003800000 */
[----:B------:R-:W-:Y:S02]  /*05f0*/  MOV R0, R6 ;  /* 0x0000000600007202 */ /* 0x000fe40000000f00 */
[----:B------:R-:W-:-:S07]  /*0600*/  MOV R6, 0x620 ;  /* 0x0000062000067802 */ /* 0x000fce0000000f00 */
[----:B------:R-:W-:Y:S05]  /*0610*/  CALL.REL.NOINC `($__internal_0_$__cuda_sm3x_div_rn_noftz_f32_slowpath) ;  /* 0x00000014000c7944 */ /* 0x000fea0003c00000 */
[----:B------:R-:W-:-:S07]  /*0620*/  MOV R9, R21 ;  /* 0x0000001500097202 */ /* 0x000fce0000000f00 */
.L_x_7:
[----:B------:R-:W-:Y:S05]  /*0630*/  BSYNC.RECONVERGENT B2 ;  /* 0x0000000000027941 */ /* 0x000fea0003800200 */
.L_x_6:
        /* <DEDUP_REMOVED lines=21> */
[----:B------:R-:W-:-:S07]  /*0790*/  IMAD.MOV.U32 R9, RZ, RZ, R21 ;  /* 0x000000ffff097224 */ /* 0x000fce00078e0015 */
.L_x_9:
[----:B------:R-:W-:Y:S05]  /*07a0*/  BSYNC.RECONVERGENT B2 ;  /* 0x0000000000027941 */ /* 0x000fea0003800200 */
.L_x_8:
        /* <DEDUP_REMOVED lines=22> */
.L_x_11:
[----:B------:R-:W-:Y:S05]  /*0910*/  BSYNC.RECONVERGENT B2 ;  /* 0x0000000000027941 */ /* 0x000fea0003800200 */
.L_x_10:
        /* <DEDUP_REMOVED lines=22> */
.L_x_13:
[----:B------:R-:W-:Y:S05]  /*0a80*/  BSYNC.RECONVERGENT B2 ;  /* 0x0000000000027941 */ /* 0x000fea0003800200 */
.L_x_12:
        /* <DEDUP_REMOVED lines=18> */
[----:B------:R-:W-:Y:S01]  /*0bb0*/  IMAD.MOV.U32 R0, RZ, RZ, R6 ;  /* 0x000000ffff007224 */ /* 0x000fe200078e0006 */
[----:B------:R-:W-:-:S07]  /*0bc0*/  MOV R6, 0xbe0 ;  /* 0x00000be000067802 */ /* 0x000fce0000000f00 */
[----:B------:R-:W-:Y:S05]  /*0bd0*/  CALL.REL.NOINC `($__internal_0_$__cuda_sm3x_div_rn_noftz_f32_slowpath) ;  /* 0x0000000c009c7944 */ /* 0x000fea0003c00000 */
[----:B------:R-:W-:-:S07]  /*0be0*/  MOV R9, R21 ;  /* 0x0000001500097202 */ /* 0x000fce0000000f00 */
.L_x_15:
[----:B------:R-:W-:Y:S05]  /*0bf0*/  BSYNC.RECONVERGENT B2 ;  /* 0x0000000000027941 */ /* 0x000fea0003800200 */
.L_x_14:
        /* <DEDUP_REMOVED lines=22> */
.L_x_17:
[----:B------:R-:W-:Y:S05]  /*0d60*/  BSYNC.RECONVERGENT B2 ;  /* 0x0000000000027941 */ /* 0x000fea0003800200 */
.L_x_16:
[----:B------:R-:W-:Y:S01]  /*0d70*/  UIADD3 UR4, UPT, UPT, UR4, 0x8, URZ ;  /* 0x0000000804047890 */ /* 0x000fe2000fffe0ff */
[----:B------:R0:W-:Y:S01]  /*0d80*/  STG.E desc[UR10][R12.64], R9 ;  /* 0x000000090c007986 */ /* 0x0001e2000c10190a */
[----:B------:R-:W-:Y:S02]  /*0d90*/  IADD3 R16, P2, PT, R16, 0x20, RZ ;  /* 0x0000002010107810 */ /* 0x000fe40007f5e0ff */
[----:B------:R-:W-:Y:S02]  /*0da0*/  IADD3 R18, P1, PT, R18, 0x20, RZ ;  /* 0x0000002012127810 */ /* 0x000fe40007f3e0ff */
[----:B------:R-:W-:Y:S01]  /*0db0*/  ISETP.NE.AND P0, PT, R2, UR4, PT ;  /* 0x0000000402007c0c */ /* 0x000fe2000bf05270 */
[----:B------:R-:W-:Y:S01]  /*0dc0*/  IMAD.X R17, RZ, RZ, R17, P2 ;  /* 0x000000ffff117224 */ /* 0x000fe200010e0611 */
[----:B------:R-:W-:Y:S02]  /*0dd0*/  IADD3.X R19, PT, PT, RZ, R19, RZ, P1, !PT ;  /* 0x00000013ff137210 */ /* 0x000fe40000ffe4ff */
[----:B------:R-:W-:-:S02]  /*0de0*/  IADD3 R23, PT, PT, R23, 0x8, RZ ;  /* 0x0000000817177810 */ /* 0x000fc40007ffe0ff */
[----:B------:R-:W-:-:S07]  /*0df0*/  IADD3 R24, PT, PT, R24, 0x8, RZ ;  /* 0x0000000818187810 */ /* 0x000fce0007ffe0ff */
[----:B0-----:R-:W-:Y:S05]  /*0e00*/  @P0 BRA `(.L_x_18) ;  /* 0xfffffff400000947 */ /* 0x001fea000383ffff */
.L_x_1:
[----:B------:R-:W-:-:S09]  /*0e10*/  UISETP.NE.AND UP0, UPT, UR8, URZ, UPT ;  /* 0x000000ff0800728c */ /* 0x000fd2000bf05270 */
[----:B------:R-:W-:Y:S05]  /*0e20*/  BRA.U !UP0, `(.L_x_0) ;  /* 0x0000000d08007547 */ /* 0x000fea000b800000 */
[----:B------:R-:W0:Y:S01]  /*0e30*/  LDCU UR4, c[0x0][0x3a4] ;  /* 0x00007480ff0477ac */ /* 0x000e220008000800 */
[----:B------:R-:W-:Y:S02]  /*0e40*/  UISETP.GE.U32.AND UP0, UPT, UR8, 0x4, UPT ;  /* 0x000000040800788c */ /* 0x000fe4000bf06070 */
[----:B0-----:R-:W-:-:S07]  /*0e50*/  ULOP3.LUT UR4, UR4, 0x3, URZ, 0xc0, !UPT ;  /* 0x0000000304047892 */ /* 0x001fce000f8ec0ff */
[----:B------:R-:W-:Y:S05]  /*0e60*/  BRA.U !UP0, `(.L_x_19) ;  /* 0x0000000508907547 */ /* 0x000fea000b800000 */
[-C--:B------:R-:W-:Y:S01]  /*0e70*/  ISETP.NE.AND P0, PT, R7, R2.reuse, PT ;  /* 0x000000020700720c */ /* 0x080fe20003f05270 */
[----:B------:R-:W0:Y:S01]  /*0e80*/  LDC.64 R18, c[0x0][0x390] ;  /* 0x0000e400ff127b82 */ /* 0x000e220000000a00 */
[----:B------:R-:W2:Y:S04]  /*0e90*/  LDG.E R0, desc[UR10][R10.64] ;  /* 0x0000000a0a007981 */ /* 0x000ea8000c1e1900 */
[----:B------:R-:W3:Y:S07]  /*0ea0*/  LDG.E R17, desc[UR10][R14.64] ;  /* 0x0000000a0e117981 */ /* 0x000eee000c1e1900 */
[----:B------:R-:W1:Y:S01]  /*0eb0*/  @P0 LDC.64 R8, c[0x0][0x388] ;  /* 0x0000e200ff080b82 */ /* 0x000e620000000a00 */
[----:B------:R-:W-:Y:S01]  /*0ec0*/  @P0 IADD3 R3, PT, PT, R5, R2, RZ ;  /* 0x0000000205030210 */ /* 0x000fe20007ffe0ff */
[----:B0-----:R-:W-:-:S04]  /*0ed0*/  IMAD.WIDE.U32 R18, R2, 0x4, R18 ;  /* 0x0000000402127825 */ /* 0x001fc800078e0012 */
[----:B-1----:R-:W-:Y:S02]  /*0ee0*/  @P0 IMAD.WIDE.U32 R8, R3, 0x4, R8 ;  /* 0x0000000403080825 */ /* 0x002fe400078e0008 */
[----:B------:R-:W4:Y:S04]  /*0ef0*/  @P0 LDG.E R3, desc[UR10][R18.64] ;  /* 0x0000000a12030981 */ /* 0x000f28000c1e1900 */
        /* <DEDUP_REMOVED lines=14> */
.L_x_21:
[----:B------:R-:W-:Y:S05]  /*0fe0*/  BSYNC.RECONVERGENT B2 ;  /* 0x0000000000027941 */ /* 0x000fea0003800200 */
.L_x_20:
[----:B------:R-:W0:Y:S01]  /*0ff0*/  LDCU.64 UR6, c[0x0][0x388] ;  /* 0x00007100ff0677ac */ /* 0x000e220008000a00 */
[----:B------:R-:W-:Y:S01]  /*1000*/  IADD3 R0, PT, PT, R2, 0x1, RZ ;  /* 0x0000000102007810 */ /* 0x000fe20007ffe0ff */
[----:B------:R1:W-:Y:S03]  /*1010*/  STG.E desc[UR10][R12.64], R21 ;  /* 0x000000150c007986 */ /* 0x0003e6000c10190a */
[----:B------:R-:W-:Y:S01]  /*1020*/  ISETP.NE.AND P0, PT, R7, R0, PT ;  /* 0x000000000700720c */ /* 0x000fe20003f05270 */
[----:B------:R-:W2:Y:S01]  /*1030*/  LDG.E R6, desc[UR10][R10.64] ;  /* 0x0000000a0a067981 */ /* 0x000ea2000c1e1900 */
[----:B------:R-:W-:-:S03]  /*1040*/  IADD3 R0, P1, PT, R5, R2, RZ ;  /* 0x0000000205007210 */ /* 0x000fc60007f3e0ff */
[----:B------:R-:W3:Y:S02]  /*1050*/  LDG.E R9, desc[UR10][R14.64] ;  /* 0x0000000a0e097981 */ /* 0x000ee4000c1e1900 */
[----:B------:R-:W-:Y:S01]  /*1060*/  IMAD.X R3, RZ, RZ, RZ, P1 ;  /* 0x000000ffff037224 */ /* 0x000fe200008e06ff */
[----:B0-----:R-:W-:-:S04]  /*1070*/  LEA R16, P1, R0, UR6, 0x2 ;  /* 0x0000000600107c11 */ /* 0x001fc8000f8210ff */
[----:B------:R-:W-:Y:S02]  /*1080*/  LEA.HI.X R17, R0, UR7, R3, 0x2, P1 ;  /* 0x0000000700117c11 */ /* 0x000fe400088f1403 */
[----:B------:R-:W4:Y:S04]  /*1090*/  @P0 LDG.E R0, desc[UR10][R18.64+0x4] ;  /* 0x0000040a12000981 */ /* 0x000f28000c1e1900 */
[----:B------:R-:W4:Y:S01]  /*10a0*/  @P0 LDG.E R3, desc[UR10][R16.64+0x4] ;  /* 0x0000040a10030981 */ /* 0x000f22000c1e1900 */
[----:B------:R-:W-:Y:S01]  /*10b0*/  BSSY.RECONVERGENT B2, `(.L_x_22) ;  /* 0x000000f000027945 */ /* 0x000fe20003800200 */
[----:B--2---:R-:W0:Y:S01]  /*10c0*/  MUFU.RCP R23, R6 ;  /* 0x0000000600177308 */ /* 0x004e220000001000 */
[----:B----4-:R-:W-:-:S04]  /*10d0*/  @P0 FFMA R4, R3, R0, R4 ;  /* 0x0000000003040223 */ /* 0x010fc80000000004 */
[----:B---3--:R-:W-:Y:S01]  /*10e0*/  FADD R3, -R4, R9 ;  /* 0x0000000904037221 */ /* 0x008fe20000000100 */
[----:B0-----:R-:W-:-:S03]  /*10f0*/  FFMA R0, -R6, R23, 1 ;  /* 0x3f80000006007423 */ /* 0x001fc60000000117 */
[----:B------:R-:W0:Y:S01]  /*1100*/  FCHK P0, R3, R6 ;  /* 0x0000000603007302 */ /* 0x000e220000000000 */
[----:B------:R-:W-:-:S04]  /*1110*/  FFMA R0, R23, R0, R23 ;  /* 0x0000000017007223 */ /* 0x000fc80000000017 */
[----:B------:R-:W-:-:S04]  /*1120*/  FFMA R9, R3, R0, RZ ;  /* 0x0000000003097223 */ /* 0x000fc800000000ff */
[----:B------:R-:W-:-:S04]  /*1130*/  FFMA R8, -R6, R9, R3 ;  /* 0x0000000906087223 */ /* 0x000fc80000000103 */
[----:B------:R-:W-:Y:S01]  /*1140*/  FFMA R9, R0, R8, R9 ;  /* 0x0000000800097223 */ /* 0x000fe20000000009 */
[----:B01----:R-:W-:Y:S06]  /*1150*/  @!P0 BRA `(.L_x_23) ;  /* 0x0000000000108947 */ /* 0x003fec0003800000 */
[----:B------:R-:W-:Y:S02]  /*1160*/  MOV R0, R6 ;  /* 0x0000000600007202 */ /* 0x000fe40000000f00 */
[----:B------:R-:W-:-:S07]  /*1170*/  MOV R6, 0x1190 ;  /* 0x0000119000067802 */ /* 0x000fce0000000f00 */
[----:B------:R-:W-:Y:S05]  /*1180*/  CALL.REL.NOINC `($__internal_0_$__cuda_sm3x_div_rn_noftz_f32_slowpath) ;  /* 0x0000000800307944 */ /* 0x000fea0003c00000 */
[----:B------:R-:W-:-:S07]  /*1190*/  MOV R9, R21 ;  /* 0x0000001500097202 */ /* 0x000fce0000000f00 */
.L_x_23:
[----:B------:R-:W-:Y:S05]  /*11a0*/  BSYNC.RECONVERGENT B2 ;  /* 0x0000000000027941 */ /* 0x000fea0003800200 */
.L_x_22:
[----:B------:R-:W-:Y:S01]  /*11b0*/  IADD3 R0, PT, PT, R2, 0x2, RZ ;  /* 0x0000000202007810 */ /* 0x000fe20007ffe0ff */
[----:B------:R0:W-:Y:S03]  /*11c0*/  STG.E desc[UR10][R12.64], R9 ;  /* 0x000000090c007986 */ /* 0x0001e6000c10190a */
[----:B------:R-:W-:Y:S01]  /*11d0*/  ISETP.NE.AND P0, PT, R7, R0, PT ;  /* 0x000000000700720c */ /* 0x000fe20003f05270 */
[----:B------:R-:W2:Y:S04]  /*11e0*/  LDG.E R6, desc[UR10][R10.64] ;  /* 0x0000000a0a067981 */ /* 0x000ea8000c1e1900 */
[----:B------:R-:W3:Y:S08]  /*11f0*/  LDG.E R21, desc[UR10][R14.64] ;  /* 0x0000000a0e157981 */ /* 0x000ef0000c1e1900 */
        /* <DEDUP_REMOVED lines=17> */
.L_x_25:
[----:B------:R-:W-:Y:S05]  /*1310*/  BSYNC.RECONVERGENT B2 ;  /* 0x0000000000027941 */ /* 0x000fea0003800200 */
.L_x_24:
[----:B------:R-:W-:Y:S01]  /*1320*/  VIADD R0, R2, 0x3 ;  /* 0x0000000302007836 */ /* 0x000fe20000000000 */
[----:B------:R0:W-:Y:S04]  /*1330*/  STG.E desc[UR10][R12.64], R9 ;  /* 0x000000090c007986 */ /* 0x0001e8000c10190a */
        /* <DEDUP_REMOVED lines=20> */
.L_x_27:
[----:B------:R-:W-:Y:S05]  /*1480*/  BSYNC.RECONVERGENT B2 ;  /* 0x0000000000027941 */ /* 0x000fea0003800200 */
.L_x_26:
[----:B------:R0:W-:Y:S01]  /*1490*/  STG.E desc[UR10][R12.64], R9 ;  /* 0x000000090c007986 */ /* 0x0001e2000c10190a */
[----:B------:R-:W-:-:S07]  /*14a0*/  IADD3 R2, PT, PT, R2, 0x4, RZ ;  /* 0x0000000402027810 */ /* 0x000fce0007ffe0ff */
.L_x_19:
[----:B------:R-:W-:-:S09]  /*14b0*/  UISETP.NE.AND UP0, UPT, UR4, URZ, UPT ;  /* 0x000000ff0400728c */ /* 0x000fd2000bf05270 */
[----:B------:R-:W-:Y:S05]  /*14c0*/  BRA.U !UP0, `(.L_x_0) ;  /* 0x0000000508587547 */ /* 0x000fea000b800000 */
[----:B------:R-:W-:-:S09]  /*14d0*/  UISETP.NE.AND UP0, UPT, UR4, 0x1, UPT ;  /* 0x000000010400788c */ /* 0x000fd2000bf05270 */
[----:B------:R-:W-:Y:S05]  /*14e0*/  BRA.U !UP0, `(.L_x_28) ;  /* 0x0000000108d87547 */ /* 0x000fea000b800000 */
[-C--:B------:R-:W-:Y:S01]  /*14f0*/  ISETP.NE.AND P0, PT, R7, R2.reuse, PT ;  /* 0x000000020700720c */ /* 0x080fe20003f05270 */
[----:B------:R-:W1:Y:S01]  /*1500*/  LDC.64 R16, c[0x0][0x390] ;  /* 0x0000e400ff107b82 */ /* 0x000e620000000a00 */
[----:B------:R-:W2:Y:S04]  /*1510*/  LDG.E R0, desc[UR10][R10.64] ;  /* 0x0000000a0a007981 */ /* 0x000ea8000c1e1900 */
[----:B------:R-:W3:Y:S07]  /*1520*/  LDG.E R19, desc[UR10][R14.64] ;  /* 0x0000000a0e137981 */ /* 0x000eee000c1e1900 */
[----:B0-----:R-:W0:Y:S01]  /*1530*/  @P0 LDC.64 R8, c[0x0][0x388] ;  /* 0x0000e200ff080b82 */ /* 0x001e220000000a00 */
[----:B------:R-:W-:Y:S01]  /*1540*/  @P0 IADD3 R3, PT, PT, R5, R2, RZ ;  /* 0x0000000205030210 */ /* 0x000fe20007ffe0ff */
[----:B-1----:R-:W-:-:S04]  /*1550*/  IMAD.WIDE.U32 R16, R2, 0x4, R16 ;  /* 0x0000000402107825 */ /* 0x002fc800078e0010 */
[----:B0-----:R-:W-:Y:S02]  /*1560*/  @P0 IMAD.WIDE.U32 R8, R3, 0x4, R8 ;  /* 0x0000000403080825 */ /* 0x001fe400078e0008 */
        /* <DEDUP_REMOVED lines=15> */
[----:B------:R-:W-:-:S07]  /*1660*/  MOV R19, R21 ;  /* 0x0000001500137202 */ /* 0x000fce0000000f00 */
.L_x_30:
[----:B------:R-:W-:Y:S05]  /*1670*/  BSYNC.RECONVERGENT B2 ;  /* 0x0000000000027941 */ /* 0x000fea0003800200 */
.L_x_29:
[----:B------:R-:W-:Y:S01]  /*1680*/  VIADD R0, R2, 0x1 ;  /* 0x0000000102007836 */ /* 0x000fe20000000000 */
[----:B------:R0:W-:Y:S04]  /*1690*/  STG.E desc[UR10][R12.64], R19 ;  /* 0x000000130c007986 */ /* 0x0001e8000c10190a */
[----:B------:R-:W-:Y:S02]  /*16a0*/  ISETP.NE.AND P1, PT, R7, R0, PT ;  /* 0x000000000700720c */ /* 0x000fe40003f25270 */
[----:B------:R-:W2:Y:S11]  /*16b0*/  LDG.E R0, desc[UR10][R10.64] ;  /* 0x0000000a0a007981 */ /* 0x000eb6000c1e1900 */
[----:B------:R-:W1:Y:S01]  /*16c0*/  @P1 LDC.64 R8, c[0x0][0x388] ;  /* 0x0000e200ff081b82 */ /* 0x000e620000000a00 */
[----:B------:R-:W-:Y:S01]  /*16d0*/  @P1 IADD3 R3, P0, PT, R5, R2, RZ ;  /* 0x0000000205031210 */ /* 0x000fe20007f1e0ff */
[----:B------:R-:W3:Y:S03]  /*16e0*/  @P1 LDG.E R16, desc[UR10][R16.64+0x4] ;  /* 0x0000040a10101981 */ /* 0x000ee6000c1e1900 */
[----:B------:R-:W-:-:S02]  /*16f0*/  @P1 IADD3.X R6, PT, PT, RZ, RZ, RZ, P0, !PT ;  /* 0x000000ffff061210 */ /* 0x000fc400007fe4ff */
[----:B-1----:R-:W-:-:S04]  /*1700*/  @P1 LEA R8, P0, R3, R8, 0x2 ;  /* 0x0000000803081211 */ /* 0x002fc800078010ff */
[----:B------:R-:W-:Y:S02]  /*1710*/  @P1 LEA.HI.X R9, R3, R9, R6, 0x2, P0 ;  /* 0x0000000903091211 */ /* 0x000fe400000f1406 */
[----:B------:R-:W4:Y:S04]  /*1720*/  LDG.E R3, desc[UR10][R14.64] ;  /* 0x0000000a0e037981 */ /* 0x000f28000c1e1900 */
[----:B------:R-:W3:Y:S01]  /*1730*/  @P1 LDG.E R9, desc[UR10][R8.64+0x4] ;  /* 0x0000040a08091981 */ /* 0x000ee2000c1e1900 */
[----:B------:R-:W-:Y:S01]  /*1740*/  BSSY.RECONVERGENT B2, `(.L_x_31) ;  /* 0x000000e000027945 */ /* 0x000fe20003800200 */
[----:B--2---:R-:W1:Y:S02]  /*1750*/  MUFU.RCP R21, R0 ;  /* 0x0000000000157308 */ /* 0x004e640000001000 */
[----:B-1----:R-:W-:-:S04]  /*1760*/  FFMA R6, -R0, R21, 1 ;  /* 0x3f80000000067423 */ /* 0x002fc80000000115 */
[----:B------:R-:W-:Y:S01]  /*1770*/  FFMA R6, R21, R6, R21 ;  /* 0x0000000615067223 */ /* 0x000fe20000000015 */
[----:B---3--:R-:W-:-:S04]  /*1780*/  @P1 FFMA R4, R9, R16, R4 ;  /* 0x0000001009041223 */ /* 0x008fc80000000004 */
[----:B----4-:R-:W-:-:S04]  /*1790*/  FADD R3, -R4, R3 ;  /* 0x0000000304037221 */ /* 0x010fc80000000100 */
[----:B------:R-:W1:Y:S01]  /*17a0*/  FCHK P0, R3, R0 ;  /* 0x0000000003007302 */ /* 0x000e620000000000 */
[----:B0-----:R-:W-:-:S04]  /*17b0*/  FFMA R19, R3, R6, RZ ;  /* 0x0000000603137223 */ /* 0x001fc800000000ff */
[----:B------:R-:W-:-:S04]  /*17c0*/  FFMA R18, -R0, R19, R3 ;  /* 0x0000001300127223 */ /* 0x000fc80000000103 */
[----:B------:R-:W-:Y:S01]  /*17d0*/  FFMA R19, R6, R18, R19 ;  /* 0x0000001206137223 */ /* 0x000fe20000000013 */
[----:B-1----:R-:W-:Y:S06]  /*17e0*/  @!P0 BRA `(.L_x_32) ;  /* 0x00000000000c8947 */ /* 0x002fec0003800000 */
[----:B------:R-:W-:-:S07]  /*17f0*/  MOV R6, 0x1810 ;  /* 0x0000181000067802 */ /* 0x000fce0000000f00 */
[----:B------:R-:W-:Y:S05]  /*1800*/  CALL.REL.NOINC `($__internal_0_$__cuda_sm3x_div_rn_noftz_f32_slowpath) ;  /* 0x0000000000907944 */ /* 0x000fea0003c00000 */
[----:B------:R-:W-:-:S07]  /*1810*/  MOV R19, R21 ;  /* 0x0000001500137202 */ /* 0x000fce0000000f00 */
.L_x_32:
[----:B------:R-:W-:Y:S05]  /*1820*/  BSYNC.RECONVERGENT B2 ;  /* 0x0000000000027941 */ /* 0x000fea0003800200 */
.L_x_31:
[----:B------:R1:W-:Y:S01]  /*1830*/  STG.E desc[UR10][R12.64], R19 ;  /* 0x000000130c007986 */ /* 0x0003e2000c10190a */
[----:B------:R-:W-:-:S07]  /*1840*/  IADD3 R2, PT, PT, R2, 0x2, RZ ;  /* 0x0000000202027810 */ /* 0x000fce0007ffe0ff */
.L_x_28:
[----:B------:R-:W2:Y:S02]  /*1850*/  LDCU UR5, c[0x0][0x3a4] ;  /* 0x00007480ff0577ac */ /* 0x000ea40008000800 */
[----:B--2---:R-:W-:-:S04]  /*1860*/  ULOP3.LUT UR5, UR5, 0x1, URZ, 0xc0, !UPT ;  /* 0x0000000105057892 */ /* 0x004fc8000f8ec0ff */
[----:B------:R-:W-:-:S09]  /*1870*/  UISETP.NE.U32.AND UP0, UPT, UR5, 0x1, UPT ;  /* 0x000000010500788c */ /* 0x000fd2000bf05070 */
[----:B------:R-:W-:Y:S05]  /*1880*/  BRA.U UP0, `(.L_x_0) ;  /* 0x0000000100687547 */ /* 0x000fea000b800000 */
[-C--:B------:R-:W-:Y:S01]  /*1890*/  ISETP.NE.AND P0, PT, R7, R2.reuse, PT ;  /* 0x000000020700720c */ /* 0x080fe20003f05270 */
[----:B------:R-:W2:Y:S04]  /*18a0*/  LDG.E R0, desc[UR10][R10.64] ;  /* 0x0000000a0a007981 */ /* 0x000ea8000c1e1900 */
[----:B------:R-:W3:Y:S08]  /*18b0*/  LDG.E R3, desc[UR10][R14.64] ;  /* 0x0000000a0e037981 */ /* 0x000ef0000c1e1900 */
[----:B------:R-:W4:Y:S08]  /*18c0*/  @P0 LDC.64 R6, c[0x0][0x388] ;  /* 0x0000e200ff060b82 */ /* 0x000f300000000a00 */
[----:B0-----:R-:W0:Y:S01]  /*18d0*/  @P0 LDC.64 R8, c[0x0][0x390] ;  /* 0x0000e400ff080b82 */ /* 0x001e220000000a00 */
[----:B------:R-:W-:-:S05]  /*18e0*/  @P0 IADD3 R5, PT, PT, R5, R2, RZ ;  /* 0x0000000205050210 */ /* 0x000fca0007ffe0ff */
[----:B----4-:R-:W-:-:S06]  /*18f0*/  @P0 IMAD.WIDE.U32 R6, R5, 0x4, R6 ;  /* 0x0000000405060825 */ /* 0x010fcc00078e0006 */
        /* <DEDUP_REMOVED lines=8> */
[----:B---3--:R-:W-:-:S04]  /*1980*/  FADD R3, R3, -R4 ;  /* 0x8000000403037221 */ /* 0x008fc80000000000 */
[----:B------:R-:W0:Y:S01]  /*1990*/  FCHK P0, R3, R0 ;  /* 0x0000000003007302 */ /* 0x000e220000000000 */
[----:B------:R-:W-:-:S04]  /*19a0*/  FFMA R5, R3, R2, RZ ;  /* 0x0000000203057223 */ /* 0x000fc800000000ff */
[----:B------:R-:W-:-:S04]  /*19b0*/  FFMA R4, -R0, R5, R3 ;  /* 0x0000000500047223 */ /* 0x000fc80000000103 */
[----:B------:R-:W-:Y:S01]  /*19c0*/  FFMA R5, R2, R4, R5 ;  /* 0x0000000402057223 */ /* 0x000fe20000000005 */
[----:B0-----:R-:W-:Y:S06]  /*19d0*/  @!P0 BRA `(.L_x_34) ;  /* 0x00000000000c8947 */ /* 0x001fec0003800000 */
[----:B------:R-:W-:-:S07]  /*19e0*/  MOV R6, 0x1a00 ;  /* 0x00001a0000067802 */ /* 0x000fce0000000f00 */
[----:B-1----:R-:W-:Y:S05]  /*19f0*/  CALL.REL.NOINC `($__internal_0_$__cuda_sm3x_div_rn_noftz_f32_slowpath) ;  /* 0x0000000000147944 */ /* 0x002fea0003c00000 */
[----:B------:R-:W-:-:S07]  /*1a00*/  MOV R5, R21 ;  /* 0x0000001500057202 */ /* 0x000fce0000000f00 */
.L_x_34:
[----:B------:R-:W-:Y:S05]  /*1a10*/  BSYNC.RECONVERGENT B2 ;  /* 0x0000000000027941 */ /* 0x000fea0003800200 */
.L_x_33:
[----:B------:R2:W-:Y:S02]  /*1a20*/  STG.E desc[UR10][R12.64], R5 ;  /* 0x000000050c007986 */ /* 0x0005e4000c10190a */
.L_x_0:
[----:B------:R-:W-:Y:S06]  /*1a30*/  BAR.SYNC.DEFER_BLOCKING 0x0 ;  /* 0x0000000000007b1d */ /* 0x000fec0000010000 */
[----:B------:R-:W-:Y:S05]  /*1a40*/  EXIT ;  /* 0x000000000000794d */ /* 0x000fea0003800000 */
        .weak           $__internal_0_$__cuda_sm3x_div_rn_noftz_f32_slowpath
        .type           $__internal_0_$__cuda_sm3x_div_rn_noftz_f32_slowpath,@function
        .size           $__internal_0_$__cuda_sm3x_div_rn_noftz_f32_slowpath,(.L_x_47 - $__internal_0_$__cuda_sm3x_div_rn_noftz_f32_slowpath)
$__internal_0_$__cuda_sm3x_div_rn_noftz_f32_slowpath:
[----:B------:R-:W-:Y:S01]  /*1a50*/  SHF.R.U32.HI R8, RZ, 0x17, R0 ;  /* 0x00000017ff087819 */ /* 0x000fe20000011600 */
[----:B------:R-:W-:Y:S01]  /*1a60*/  BSSY.RECONVERGENT B0, `(.L_x_35) ;  /* 0x0000062000007945 */ /* 0x000fe20003800200 */
[----:B------:R-:W-:Y:S02]  /*1a70*/  SHF.R.U32.HI R20, RZ, 0x17, R3 ;  /* 0x00000017ff147819 */ /* 0x000fe40000011603 */
[----:B------:R-:W-:Y:S02]  /*1a80*/  LOP3.LUT R8, R8, 0xff, RZ, 0xc0, !PT ;  /* 0x000000ff08087812 */ /* 0x000fe400078ec0ff */
[----:B------:R-:W-:-:S03]  /*1a90*/  LOP3.LUT R20, R20, 0xff, RZ, 0xc0, !PT ;  /* 0x000000ff14147812 */ /* 0x000fc600078ec0ff */
[----:B------:R-:W-:Y:S01]  /*1aa0*/  VIADD R21, R8, 0xffffffff ;  /* 0xffffffff08157836 */ /* 0x000fe20000000000 */
[----:B------:R-:W-:-:S04]  /*1ab0*/  IADD3 R22, PT, PT, R20, -0x1, RZ ;  /* 0xffffffff14167810 */ /* 0x000fc80007ffe0ff */
[----:B------:R-:W-:-:S04]  /*1ac0*/  ISETP.GT.U32.AND P0, PT, R21, 0xfd, PT ;  /* 0x000000fd1500780c */ /* 0x000fc80003f04070 */
[----:B------:R-:W-:-:S13]  /*1ad0*/  ISETP.GT.U32.OR P0, PT, R22, 0xfd, P0 ;  /* 0x000000fd1600780c */ /* 0x000fda0000704470 */
[----:B------:R-:W-:Y:S01]  /*1ae0*/  @!P0 MOV R9, RZ ;  /* 0x000000ff00098202 */ /* 0x000fe20000000f00 */
[----:B------:R-:W-:Y:S06]  /*1af0*/  @!P0 BRA `(.L_x_36) ;  /* 0x00000000005c8947 */ /* 0x000fec0003800000 */
[----:B------:R-:W-:Y:S02]  /*1b00*/  FSETP.GTU.FTZ.AND P0, PT, |R3|, +INF , PT ;  /* 0x7f8000000300780b */ /* 0x000fe40003f1c200 */
[----:B------:R-:W-:-:S04]  /*1b10*/  FSETP.GTU.FTZ.AND P1, PT, |R0|, +INF , PT ;  /* 0x7f8000000000780b */ /* 0x000fc80003f3c200 */
[----:B------:R-:W-:-:S13]  /*1b20*/  PLOP3.LUT P0, PT, P0, P1, PT, 0xf8, 0x8f ;  /* 0x00000000008f781c */ /* 0x000fda0000703f70 */
[----:B------:R-:W-:Y:S05]  /*1b30*/  @P0 BRA `(.L_x_37) ;  /* 0x00000004004c0947 */ /* 0x000fea0003800000 */
[----:B------:R-:W-:-:S13]  /*1b40*/  LOP3.LUT P0, RZ, R0, 0x7fffffff, R3, 0xc8, !PT ;  /* 0x7fffffff00ff7812 */ /* 0x000fda000780c803 */
[----:B------:R-:W-:Y:S05]  /*1b50*/  @!P0 BRA `(.L_x_38) ;  /* 0x00000004003c8947 */ /* 0x000fea0003800000 */
[C---:B------:R-:W-:Y:S02]  /*1b60*/  FSETP.NEU.FTZ.AND P2, PT, |R3|.reuse, +INF , PT ;  /* 0x7f8000000300780b */ /* 0x040fe40003f5d200 */
[----:B------:R-:W-:Y:S02]  /*1b70*/  FSETP.NEU.FTZ.AND P1, PT, |R0|, +INF , PT ;  /* 0x7f8000000000780b */ /* 0x000fe40003f3d200 */
[----:B------:R-:W-:-:S11]  /*1b80*/  FSETP.NEU.FTZ.AND P0, PT, |R3|, +INF , PT ;  /* 0x7f8000000300780b */ /* 0x000fd60003f1d200 */
[----:B------:R-:W-:Y:S05]  /*1b90*/  @!P1 BRA !P2, `(.L_x_38) ;  /* 0x00000004002c9947 */ /* 0x000fea0005000000 */
[----:B------:R-:W-:-:S04]  /*1ba0*/  LOP3.LUT P2, RZ, R3, 0x7fffffff, RZ, 0xc0, !PT ;  /* 0x7fffffff03ff7812 */ /* 0x000fc8000784c0ff */
[----:B------:R-:W-:-:S13]  /*1bb0*/  PLOP3.LUT P1, PT, P1, P2, PT, 0x2f, 0xf2 ;  /* 0x0000000000f2781c */ /* 0x000fda0000f24577 */
[----:B------:R-:W-:Y:S05]  /*1bc0*/  @P1 BRA `(.L_x_39) ;  /* 0x0000000400181947 */ /* 0x000fea0003800000 */
[----:B------:R-:W-:-:S04]  /*1bd0*/  LOP3.LUT P1, RZ, R0, 0x7fffffff, RZ, 0xc0, !PT ;  /* 0x7fffffff00ff7812 */ /* 0x000fc8000782c0ff */
[----:B------:R-:W-:-:S13]  /*1be0*/  PLOP3.LUT P0, PT, P0, P1, PT, 0x2f, 0xf2 ;  /* 0x0000000000f2781c */ /* 0x000fda0000702577 */
[----:B------:R-:W-:Y:S05]  /*1bf0*/  @P0 BRA `(.L_x_40) ;  /* 0x0000000400000947 */ /* 0x000fea0003800000 */
[----:B------:R-:W-:Y:S02]  /*1c00*/  ISETP.GE.AND P0, PT, R22, RZ, PT ;  /* 0x000000ff1600720c */ /* 0x000fe40003f06270 */
[----:B------:R-:W-:-:S11]  /*1c10*/  ISETP.GE.AND P1, PT, R21, RZ, PT ;  /* 0x000000ff1500720c */ /* 0x000fd60003f26270 */
[----:B------:R-:W-:Y:S01]  /*1c20*/  @P0 MOV R9, RZ ;  /* 0x000000ff00090202 */ /* 0x000fe20000000f00 */
[----:B------:R-:W-:Y:S01]  /*1c30*/  @!P0 FFMA R3, R3, 1.84467440737095516160e+19, RZ ;  /* 0x5f80000003038823 */ /* 0x000fe200000000ff */
[----:B------:R-:W-:Y:S01]  /*1c40*/  @!P0 MOV R9, 0xffffffc0 ;  /* 0xffffffc000098802 */ /* 0x000fe20000000f00 */
[----:B------:R-:W-:-:S03]  /*1c50*/  @!P1 FFMA R0, R0, 1.84467440737095516160e+19, RZ ;  /* 0x5f80000000009823 */ /* 0x000fc600000000ff */
[----:B------:R-:W-:-:S07]  /*1c60*/  @!P1 IADD3 R9, PT, PT, R9, 0x40, RZ ;  /* 0x0000004009099810 */ /* 0x000fce0007ffe0ff */
.L_x_36:
[----:B------:R-:W-:Y:S01]  /*1c70*/  LEA R21, R8, 0xc0800000, 0x17 ;  /* 0xc080000008157811 */ /* 0x000fe200078eb8ff */
[----:B------:R-:W-:Y:S01]  /*1c80*/  BSSY.RECONVERGENT B1, `(.L_x_41) ;  /* 0x0000036000017945 */ /* 0x000fe20003800200 */
[----:B------:R-:W-:-:S03]  /*1c90*/  IADD3 R20, PT, PT, R20, -0x7f, RZ ;  /* 0xffffff8114147810 */ /* 0x000fc60007ffe0ff */
[----:B------:R-:W-:Y:S01]  /*1ca0*/  IMAD.IADD R26, R0, 0x1, -R21 ;  /* 0x00000001001a7824 */ /* 0x000fe200078e0a15 */
[C---:B------:R-:W-:Y:S01]  /*1cb0*/  IADD3 R8, PT, PT, R20.reuse, 0x7f, -R8 ;  /* 0x0000007f14087810 */ /* 0x040fe20007ffe808 */
[----:B------:R-:W-:Y:S02]  /*1cc0*/  IMAD R0, R20, -0x800000, R3 ;  /* 0xff80000014007824 */ /* 0x000fe400078e0203 */
[----:B------:R-:W0:Y:S01]  /*1cd0*/  MUFU.RCP R22, R26 ;  /* 0x0000001a00167308 */ /* 0x000e220000001000 */
[----:B------:R-:W-:Y:S01]  /*1ce0*/  FADD.FTZ R21, -R26, -RZ ;  /* 0x800000ff1a157221 */ /* 0x000fe20000010100 */
[----:B------:R-:W-:-:S03]  /*1cf0*/  IADD3 R9, PT, PT, R8, R9, RZ ;  /* 0x0000000908097210 */ /* 0x000fc60007ffe0ff */
[----:B0-----:R-:W-:-:S04]  /*1d00*/  FFMA R25, R22, R21, 1 ;  /* 0x3f80000016197423 */ /* 0x001fc80000000015 */
[----:B------:R-:W-:-:S04]  /*1d10*/  FFMA R25, R22, R25, R22 ;  /* 0x0000001916197223 */ /* 0x000fc80000000016 */
[----:B------:R-:W-:-:S04]  /*1d20*/  FFMA R22, R0, R25, RZ ;  /* 0x0000001900167223 */ /* 0x000fc800000000ff */
[----:B------:R-:W-:-:S04]  /*1d30*/  FFMA R3, R21, R22, R0 ;  /* 0x0000001615037223 */ /* 0x000fc80000000000 */
[----:B------:R-:W-:-:S04]  /*1d40*/  FFMA R22, R25, R3, R22 ;  /* 0x0000000319167223 */ /* 0x000fc80000000016 */
[----:B------:R-:W-:-:S04]  /*1d50*/  FFMA R21, R21, R22, R0 ;  /* 0x0000001615157223 */ /* 0x000fc80000000000 */
[----:B------:R-:W-:-:S05]  /*1d60*/  FFMA R0, R25, R21, R22 ;  /* 0x0000001519007223 */ /* 0x000fca0000000016 */
[----:B------:R-:W-:-:S04]  /*1d70*/  SHF.R.U32.HI R3, RZ, 0x17, R0 ;  /* 0x00000017ff037819 */ /* 0x000fc80000011600 */
[----:B------:R-:W-:-:S04]  /*1d80*/  LOP3.LUT R8, R3, 0xff, RZ, 0xc0, !PT ;  /* 0x000000ff03087812 */ /* 0x000fc800078ec0ff */
[----:B------:R-:W-:-:S04]  /*1d90*/  IADD3 R3, PT, PT, R8, R9, RZ ;  /* 0x0000000908037210 */ /* 0x000fc80007ffe0ff */
[----:B------:R-:W-:-:S04]  /*1da0*/  IADD3 R8, PT, PT, R3, -0x1, RZ ;  /* 0xffffffff03087810 */ /* 0x000fc80007ffe0ff */
[----:B------:R-:W-:-:S13]  /*1db0*/  ISETP.GE.U32.AND P0, PT, R8, 0xfe, PT ;  /* 0x000000fe0800780c */ /* 0x000fda0003f06070 */
[----:B------:R-:W-:Y:S05]  /*1dc0*/  @!P0 BRA `(.L_x_42) ;  /* 0x0000000000808947 */ /* 0x000fea0003800000 */
[----:B------:R-:W-:-:S13]  /*1dd0*/  ISETP.GT.AND P0, PT, R3, 0xfe, PT ;  /* 0x000000fe0300780c */ /* 0x000fda0003f04270 */
[----:B------:R-:W-:Y:S05]  /*1de0*/  @P0 BRA `(.L_x_43) ;  /* 0x00000000006c0947 */ /* 0x000fea0003800000 */
[----:B------:R-:W-:-:S13]  /*1df0*/  ISETP.GE.AND P0, PT, R3, 0x1, PT ;  /* 0x000000010300780c */ /* 0x000fda0003f06270 */
[----:B------:R-:W-:Y:S05]  /*1e00*/  @P0 BRA `(.L_x_44) ;  /* 0x0000000000740947 */ /* 0x000fea0003800000 */
[----:B------:R-:W-:Y:S02]  /*1e10*/  ISETP.GE.AND P0, PT, R3, -0x18, PT ;  /* 0xffffffe80300780c */ /* 0x000fe40003f06270 */
[----:B------:R-:W-:-:S11]  /*1e20*/  LOP3.LUT R0, R0, 0x80000000, RZ, 0xc0, !PT ;  /* 0x8000000000007812 */ /* 0x000fd600078ec0ff */
[----:B------:R-:W-:Y:S05]  /*1e30*/  @!P0 BRA `(.L_x_44) ;  /* 0x0000000000688947 */ /* 0x000fea0003800000 */
[CCC-:B------:R-:W-:Y:S01]  /*1e40*/  FFMA.RZ R8, R25.reuse, R21.reuse, R22.reuse ;  /* 0x0000001519087223 */ /* 0x1c0fe2000000c016 */
[CCC-:B------:R-:W-:Y:S01]  /*1e50*/  FFMA.RP R9, R25.reuse, R21.reuse, R22.reuse ;  /* 0x0000001519097223 */ /* 0x1c0fe20000008016 */
[----:B------:R-:W-:Y:S01]  /*1e60*/  FFMA.RM R22, R25, R21, R22 ;  /* 0x0000001519167223 */ /* 0x000fe20000004016 */
[C---:B------:R-:W-:Y:S02]  /*1e70*/  IADD3 R20, PT, PT, R3.reuse, 0x20, RZ ;  /* 0x0000002003147810 */ /* 0x040fe40007ffe0ff */
[----:B------:R-:W-:Y:S02]  /*1e80*/  LOP3.LUT R8, R8, 0x7fffff, RZ, 0xc0, !PT ;  /* 0x007fffff08087812 */ /* 0x000fe400078ec0ff */
[C---:B------:R-:W-:Y:S02]  /*1e90*/  ISETP.NE.AND P2, PT, R3.reuse, RZ, PT ;  /* 0x000000ff0300720c */ /* 0x040fe40003f45270 */
[----:B------:R-:W-:Y:S02]  /*1ea0*/  LOP3.LUT R21, R8, 0x800000, RZ, 0xfc, !PT ;  /* 0x0080000008157812 */ /* 0x000fe400078efcff */
[----:B------:R-:W-:Y:S01]  /*1eb0*/  ISETP.NE.AND P1, PT, R3, RZ, PT ;  /* 0x000000ff0300720c */ /* 0x000fe20003f25270 */
[----:B------:R-:W-:Y:S01]  /*1ec0*/  IMAD.MOV R3, RZ, RZ, -R3 ;  /* 0x000000ffff037224 */ /* 0x000fe200078e0a03 */
[----:B------:R-:W-:-:S02]  /*1ed0*/  SHF.L.U32 R20, R21, R20, RZ ;  /* 0x0000001415147219 */ /* 0x000fc400000006ff */
[----:B------:R-:W-:Y:S02]  /*1ee0*/  FSETP.NEU.FTZ.AND P0, PT, R9, R22, PT ;  /* 0x000000160900720b */ /* 0x000fe40003f1d000 */
[----:B------:R-:W-:Y:S02]  /*1ef0*/  SEL R8, R3, RZ, P2 ;  /* 0x000000ff03087207 */ /* 0x000fe40001000000 */
[----:B------:R-:W-:Y:S02]  /*1f00*/  ISETP.NE.AND P1, PT, R20, RZ, P1 ;  /* 0x000000ff1400720c */ /* 0x000fe40000f25270 */
[----:B------:R-:W-:Y:S02]  /*1f10*/  SHF.R.U32.HI R8, RZ, R8, R21 ;  /* 0x00000008ff087219 */ /* 0x000fe40000011615 */
[----:B------:R-:W-:Y:S02]  /*1f20*/  PLOP3.LUT P0, PT, P0, P1, PT, 0xf8, 0x8f ;  /* 0x00000000008f781c */ /* 0x000fe40000703f70 */
[----:B------:R-:W-:-:S02]  /*1f30*/  SHF.R.U32.HI R20, RZ, 0x1, R8 ;  /* 0x00000001ff147819 */ /* 0x000fc40000011608 */
[----:B------:R-:W-:-:S04]  /*1f40*/  SEL R3, RZ, 0x1, !P0 ;  /* 0x00000001ff037807 */ /* 0x000fc80004000000 */
[----:B------:R-:W-:-:S04]  /*1f50*/  LOP3.LUT R3, R3, 0x1, R20, 0xf8, !PT ;  /* 0x0000000103037812 */ /* 0x000fc800078ef814 */
[----:B------:R-:W-:-:S04]  /*1f60*/  LOP3.LUT R3, R3, R8, RZ, 0xc0, !PT ;  /* 0x0000000803037212 */ /* 0x000fc800078ec0ff */
[----:B------:R-:W-:-:S04]  /*1f70*/  IADD3 R3, PT, PT, R20, R3, RZ ;  /* 0x0000000314037210 */ /* 0x000fc80007ffe0ff */
[----:B------:R-:W-:Y:S01]  /*1f80*/  LOP3.LUT R0, R3, R0, RZ, 0xfc, !PT ;  /* 0x0000000003007212 */ /* 0x000fe200078efcff */
[----:B------:R-:W-:Y:S06]  /*1f90*/  BRA `(.L_x_44) ;  /* 0x0000000000107947 */ /* 0x000fec0003800000 */
.L_x_43:
[----:B------:R-:W-:-:S04]  /*1fa0*/  LOP3.LUT R0, R0, 0x80000000, RZ, 0xc0, !PT ;  /* 0x8000000000007812 */ /* 0x000fc800078ec0ff */
[----:B------:R-:W-:Y:S01]  /*1fb0*/  LOP3.LUT R0, R0, 0x7f800000, RZ, 0xfc, !PT ;  /* 0x7f80000000007812 */ /* 0x000fe200078efcff */
[----:B------:R-:W-:Y:S06]  /*1fc0*/  BRA `(.L_x_44) ;  /* 0x0000000000047947 */ /* 0x000fec0003800000 */
.L_x_42:
[----:B------:R-:W-:-:S07]  /*1fd0*/  LEA R0, R9, R0, 0x17 ;  /* 0x0000000009007211 */ /* 0x000fce00078eb8ff */
.L_x_44:
[----:B------:R-:W-:Y:S05]  /*1fe0*/  BSYNC.RECONVERGENT B1 ;  /* 0x0000000000017941 */ /* 0x000fea0003800200 */
.L_x_41:
[----:B------:R-:W-:Y:S05]  /*1ff0*/  BRA `(.L_x_45) ;  /* 0x0000000000207947 */ /* 0x000fea0003800000 */
.L_x_40:
[----:B------:R-:W-:-:S04]  /*2000*/  LOP3.LUT R0, R0, 0x80000000, R3, 0x48, !PT ;  /* 0x8000000000007812 */ /* 0x000fc800078e4803 */
[----:B------:R-:W-:Y:S01]  /*2010*/  LOP3.LUT R0, R0, 0x7f800000, RZ, 0xfc, !PT ;  /* 0x7f80000000007812 */ /* 0x000fe200078efcff */
[----:B------:R-:W-:Y:S06]  /*2020*/  BRA `(.L_x_45) ;  /* 0x0000000000147947 */ /* 0x000fec0003800000 */
.L_x_39:
[----:B------:R-:W-:Y:S01]  /*2030*/  LOP3.LUT R0, R0, 0x80000000, R3, 0x48, !PT ;  /* 0x8000000000007812 */ /* 0x000fe200078e4803 */
[----:B------:R-:W-:Y:S06]  /*2040*/  BRA `(.L_x_45) ;  /* 0x00000000000c7947 */ /* 0x000fec0003800000 */
.L_x_38:
[----:B------:R-:W0:Y:S01]  /*2050*/  MUFU.RSQ R0, -QNAN ;  /* 0xffc0000000007908 */ /* 0x000e220000001400 */
[----:B------:R-:W-:Y:S05]  /*2060*/  BRA `(.L_x_45) ;  /* 0x0000000000047947 */ /* 0x000fea0003800000 */
.L_x_37:
[----:B------:R-:W-:-:S07]  /*2070*/  FADD.FTZ R0, R3, R0 ;  /* 0x0000000003007221 */ /* 0x000fce0000010000 */
.L_x_45:
[----:B------:R-:W-:Y:S05]  /*2080*/  BSYNC.RECONVERGENT B0 ;  /* 0x0000000000007941 */ /* 0x000fea0003800200 */
.L_x_35:
[----:B------:R-:W-:Y:S01]  /*2090*/  HFMA2 R9, -RZ, RZ, 0, 0 ;  /* 0x00000000ff097431 */ /* 0x000fe200000001ff */
[----:B------:R-:W-:Y:S02]  /*20a0*/  MOV R8, R6 ;  /* 0x0000000600087202 */ /* 0x000fe40000000f00 */
[----:B0-----:R-:W-:Y:S02]  /*20b0*/  MOV R21, R0 ;  /* 0x0000000000157202 */ /* 0x001fe40000000f00 */
[----:B------:R-:W-:Y:S05]  /*20c0*/  RET.REL.NODEC R8 `(_Z14jacobiGPUBasicPfS_S_S_ii) ;  /* 0xffffffdc08cc7950 */ /* 0x000fea0003c3ffff */
.L_x_46:
[----:B------:R-:W-:-:S00]  /*20d0*/  BRA `(.L_x_46) ;  /* 0xfffffffc00fc7947 */ /* 0x000fc0000383ffff */
[----:B------:R-:W-:-:S00]  /*20e0*/  NOP ;  /* 0x0000000000007918 */ /* 0x000fc00000000000 */
        /* <DEDUP_REMOVED lines=9> */
.L_x_47:


//--------------------- .nv.shared.reserved.0     --------------------------
	.section	.nv.shared.reserved.0,"aw",@nobits
	.weak		__nv_reservedSMEM_offset_0_alias
	.size		__nv_reservedSMEM_offset_0_alias, 0, 64
	.other		__nv_reservedSMEM_offset_0_alias,@"STO_CUDA_RESERVED_SHARED STV_DEFAULT"
__nv_reservedSMEM_offset_0_alias:
	.zero		0
	.zero		64


//--------------------- .nv.constant0._Z14jacobiGPUBasicPfS_S_S_ii --------------------------
	.section	.nv.constant0._Z14jacobiGPUBasicPfS_S_S_ii,"a",@progbits
	.sectionflags	@""
	.align	4
.nv.constant0._Z14jacobiGPUBasicPfS_S_S_ii:
	.zero		936


//--------------------- SYMBOLS --------------------------

	.type		.nv.reservedSmem.offset0,@object
	.size		.nv.reservedSmem.offset0,0x4
